//
// Generated by NVIDIA NVVM Compiler
//
// Compiler Build ID: CL-36424714
// Cuda compilation tools, release 13.0, V13.0.88
// Based on NVVM 20.0.0
//

.version 9.0
.target sm_100
.address_size 64

	// .globl	_Z11kMatrixMul0PfS_iiS_ii

.visible .entry _Z11kMatrixMul0PfS_iiS_ii(
	.param .u64 .ptr .align 1 _Z11kMatrixMul0PfS_iiS_ii_param_0,
	.param .u64 .ptr .align 1 _Z11kMatrixMul0PfS_iiS_ii_param_1,
	.param .u32 _Z11kMatrixMul0PfS_iiS_ii_param_2,
	.param .u32 _Z11kMatrixMul0PfS_iiS_ii_param_3,
	.param .u64 .ptr .align 1 _Z11kMatrixMul0PfS_iiS_ii_param_4,
	.param .u32 _Z11kMatrixMul0PfS_iiS_ii_param_5,
	.param .u32 _Z11kMatrixMul0PfS_iiS_ii_param_6
)
{
	.reg .pred 	%p<12>;
	.reg .b32 	%r<48>;
	.reg .b32 	%f<67>;
	.reg .b64 	%rd<40>;

	ld.param.u64 	%rd4, [_Z11kMatrixMul0PfS_iiS_ii_param_0];
	ld.param.u64 	%rd5, [_Z11kMatrixMul0PfS_iiS_ii_param_1];
	ld.param.u32 	%r23, [_Z11kMatrixMul0PfS_iiS_ii_param_2];
	ld.param.u32 	%r21, [_Z11kMatrixMul0PfS_iiS_ii_param_3];
	ld.param.u64 	%rd6, [_Z11kMatrixMul0PfS_iiS_ii_param_4];
	ld.param.u32 	%r22, [_Z11kMatrixMul0PfS_iiS_ii_param_6];
	cvta.to.global.u64 	%rd1, %rd6;
	cvta.to.global.u64 	%rd2, %rd5;
	mov.u32 	%r25, %ntid.x;
	mov.u32 	%r26, %ctaid.x;
	mov.u32 	%r27, %tid.x;
	mad.lo.s32 	%r1, %r25, %r26, %r27;
	mov.u32 	%r28, %ntid.y;
	mov.u32 	%r29, %ctaid.y;
	mov.u32 	%r30, %tid.y;
	mad.lo.s32 	%r31, %r28, %r29, %r30;
	mov.u32 	%r3, %nctaid.x;
	setp.ge.s32 	%p1, %r1, %r22;
	setp.ge.s32 	%p2, %r31, %r23;
	or.pred  	%p3, %p1, %p2;
	@%p3 bra 	$L__BB0_13;
	mul.lo.s32 	%r4, %r21, %r31;
	and.b32  	%r5, %r3, 7;
	setp.lt.u32 	%p4, %r3, 8;
	mov.b32 	%r46, 0;
	@%p4 bra 	$L__BB0_4;
	and.b32  	%r46, %r3, 2147483640;
	and.b32  	%r33, %r3, -8;
	neg.s32 	%r44, %r33;
	shl.b32 	%r8, %r22, 3;
	add.s64 	%rd3, %rd2, 16;
	mul.wide.s32 	%rd11, %r22, 4;
	mov.u32 	%r42, %r4;
	mov.u32 	%r43, %r1;
$L__BB0_3:
	.pragma "nounroll";
	mul.wide.s32 	%rd7, %r42, 4;
	add.s64 	%rd8, %rd3, %rd7;
	ld.global.f32 	%f16, [%rd8+-16];
	mul.wide.s32 	%rd9, %r43, 4;
	add.s64 	%rd10, %rd1, %rd9;
	ld.global.f32 	%f17, [%rd10];
	fma.rn.f32 	%f18, %f16, %f17, %f66;
	ld.global.f32 	%f19, [%rd8+-12];
	add.s64 	%rd12, %rd10, %rd11;
	ld.global.f32 	%f20, [%rd12];
	fma.rn.f32 	%f21, %f19, %f20, %f18;
	ld.global.f32 	%f22, [%rd8+-8];
	add.s64 	%rd13, %rd12, %rd11;
	ld.global.f32 	%f23, [%rd13];
	fma.rn.f32 	%f24, %f22, %f23, %f21;
	ld.global.f32 	%f25, [%rd8+-4];
	add.s64 	%rd14, %rd13, %rd11;
	ld.global.f32 	%f26, [%rd14];
	fma.rn.f32 	%f27, %f25, %f26, %f24;
	ld.global.f32 	%f28, [%rd8];
	add.s64 	%rd15, %rd14, %rd11;
	ld.global.f32 	%f29, [%rd15];
	fma.rn.f32 	%f30, %f28, %f29, %f27;
	ld.global.f32 	%f31, [%rd8+4];
	add.s64 	%rd16, %rd15, %rd11;
	ld.global.f32 	%f32, [%rd16];
	fma.rn.f32 	%f33, %f31, %f32, %f30;
	ld.global.f32 	%f34, [%rd8+8];
	add.s64 	%rd17, %rd16, %rd11;
	ld.global.f32 	%f35, [%rd17];
	fma.rn.f32 	%f36, %f34, %f35, %f33;
	ld.global.f32 	%f37, [%rd8+12];
	add.s64 	%rd18, %rd17, %rd11;
	ld.global.f32 	%f38, [%rd18];
	fma.rn.f32 	%f66, %f37, %f38, %f36;
	add.s32 	%r44, %r44, 8;
	add.s32 	%r43, %r43, %r8;
	add.s32 	%r42, %r42, 8;
	setp.ne.s32 	%p5, %r44, 0;
	@%p5 bra 	$L__BB0_3;
$L__BB0_4:
	setp.eq.s32 	%p6, %r5, 0;
	@%p6 bra 	$L__BB0_12;
	and.b32  	%r16, %r3, 3;
	setp.lt.u32 	%p7, %r5, 4;
	@%p7 bra 	$L__BB0_7;
	add.s32 	%r34, %r46, %r4;
	mul.wide.s32 	%rd19, %r34, 4;
	add.s64 	%rd20, %rd2, %rd19;
	ld.global.f32 	%f40, [%rd20];
	mad.lo.s32 	%r35, %r46, %r22, %r1;
	mul.wide.s32 	%rd21, %r35, 4;
	add.s64 	%rd22, %rd1, %rd21;
	ld.global.f32 	%f41, [%rd22];
	fma.rn.f32 	%f42, %f40, %f41, %f66;
	ld.global.f32 	%f43, [%rd20+4];
	mul.wide.s32 	%rd23, %r22, 4;
	add.s64 	%rd24, %rd22, %rd23;
	ld.global.f32 	%f44, [%rd24];
	fma.rn.f32 	%f45, %f43, %f44, %f42;
	ld.global.f32 	%f46, [%rd20+8];
	add.s64 	%rd25, %rd24, %rd23;
	ld.global.f32 	%f47, [%rd25];
	fma.rn.f32 	%f48, %f46, %f47, %f45;
	ld.global.f32 	%f49, [%rd20+12];
	add.s64 	%rd26, %rd25, %rd23;
	ld.global.f32 	%f50, [%rd26];
	fma.rn.f32 	%f66, %f49, %f50, %f48;
	add.s32 	%r46, %r46, 4;
$L__BB0_7:
	setp.eq.s32 	%p8, %r16, 0;
	@%p8 bra 	$L__BB0_12;
	setp.eq.s32 	%p9, %r16, 1;
	@%p9 bra 	$L__BB0_10;
	add.s32 	%r36, %r46, %r4;
	mul.wide.s32 	%rd27, %r36, 4;
	add.s64 	%rd28, %rd2, %rd27;
	ld.global.f32 	%f52, [%rd28];
	mad.lo.s32 	%r37, %r46, %r22, %r1;
	mul.wide.s32 	%rd29, %r37, 4;
	add.s64 	%rd30, %rd1, %rd29;
	ld.global.f32 	%f53, [%rd30];
	fma.rn.f32 	%f54, %f52, %f53, %f66;
	ld.global.f32 	%f55, [%rd28+4];
	mul.wide.s32 	%rd31, %r22, 4;
	add.s64 	%rd32, %rd30, %rd31;
	ld.global.f32 	%f56, [%rd32];
	fma.rn.f32 	%f66, %f55, %f56, %f54;
	add.s32 	%r46, %r46, 2;
$L__BB0_10:
	and.b32  	%r38, %r3, 1;
	setp.eq.b32 	%p10, %r38, 1;
	not.pred 	%p11, %p10;
	@%p11 bra 	$L__BB0_12;
	add.s32 	%r39, %r46, %r4;
	mul.wide.s32 	%rd33, %r39, 4;
	add.s64 	%rd34, %rd2, %rd33;
	ld.global.f32 	%f57, [%rd34];
	mad.lo.s32 	%r40, %r46, %r22, %r1;
	mul.wide.s32 	%rd35, %r40, 4;
	add.s64 	%rd36, %rd1, %rd35;
	ld.global.f32 	%f58, [%rd36];
	fma.rn.f32 	%f66, %f57, %f58, %f66;
$L__BB0_12:
	mad.lo.s32 	%r41, %r22, %r31, %r1;
	cvta.to.global.u64 	%rd37, %rd4;
	mul.wide.s32 	%rd38, %r41, 4;
	add.s64 	%rd39, %rd37, %rd38;
	st.global.f32 	[%rd39], %f66;
$L__BB0_13:
	ret;

}


// ===== COMPILED SASS (sm_100) =====

	.target	sm_100

	.elftype	@"ET_EXEC"


//--------------------- .note.nv.tkinfo           --------------------------
	.section	.note.nv.tkinfo,"",@"SHT_NOTE"
	.sectionflags	@"SHF_NOTE_NV_TKINFO"
	.tkinfo
        /*0018*/ 	.word	0x00000002
        /*0030*/ 	.string	""
        /*0030*/ 	.string	"ptxas"
        /*0030*/ 	.string	"Cuda compilation tools, release 13.0, V13.0.88"
        /*0030*/ 	.string	"Build cuda_13.0.r13.0/compiler.36424714_0"
        /*0030*/ 	.string	"-arch sm_100 -m 64 "



//--------------------- .note.nv.cuinfo           --------------------------
	.section	.note.nv.cuinfo,"",@"SHT_NOTE"
	.sectionflags	@"SHF_NOTE_NV_CUINFO"
        /*0018*/ 	.short	0x0002
        /*001a*/ 	.short	0x0064
        /*001c*/ 	.short	0x0082
	.zero		2


//--------------------- .nv.info                  --------------------------
	.section	.nv.info,"",@"SHT_CUDA_INFO"
	.align	4


	//----- nvinfo : EIATTR_REGCOUNT
	.align		4
        /*0000*/ 	.byte	0x04, 0x2f
        /*0002*/ 	.short	(.L_1 - .L_0)
	.align		4
.L_0:
        /*0004*/ 	.word	index@(_Z11kMatrixMul0PfS_iiS_ii)
        /*0008*/ 	.word	0x00000020


	//----- nvinfo : EIATTR_FRAME_SIZE
	.align		4
.L_1:
        /*000c*/ 	.byte	0x04, 0x11
        /*000e*/ 	.short	(.L_3 - .L_2)
	.align		4
.L_2:
        /*0010*/ 	.word	index@(_Z11kMatrixMul0PfS_iiS_ii)
        /*0014*/ 	.word	0x00000000


	//----- nvinfo : EIATTR_MIN_STACK_SIZE
	.align		4
.L_3:
        /*0018*/ 	.byte	0x04, 0x12
        /*001a*/ 	.short	(.L_5 - .L_4)
	.align		4
.L_4:
        /*001c*/ 	.word	index@(_Z11kMatrixMul0PfS_iiS_ii)
        /*0020*/ 	.word	0x00000000
.L_5:


//--------------------- .nv.compat                --------------------------
	.section	.nv.compat,"",@"SHT_CUDA_COMPAT_INFO"
	.align	4
        /*0000*/ 	.byte	0x02, 0x09, 0x00, 0x00, 0x02, 0x02, 0x01, 0x00, 0x02, 0x05, 0x05, 0x00, 0x03, 0x07, 0x01, 0x01
        /*0010*/ 	.byte	0x02, 0x03, 0x00, 0x00, 0x02, 0x06, 0x01, 0x00, 0x04, 0x0b, 0x08, 0x00, 0x09, 0x00, 0x00, 0x00
        /*0020*/ 	.byte	0x00, 0x00, 0x00, 0x00


//--------------------- .nv.info._Z11kMatrixMul0PfS_iiS_ii --------------------------
	.section	.nv.info._Z11kMatrixMul0PfS_iiS_ii,"",@"SHT_CUDA_INFO"
	.sectionflags	@""
	.align	4


	//----- nvinfo : EIATTR_CUDA_API_VERSION
	.align		4
        /*0000*/ 	.byte	0x04, 0x37
        /*0002*/ 	.short	(.L_7 - .L_6)
.L_6:
        /*0004*/ 	.word	0x00000082


	//----- nvinfo : EIATTR_KPARAM_INFO
	.align		4
.L_7:
        /*0008*/ 	.byte	0x04, 0x17
        /*000a*/ 	.short	(.L_9 - .L_8)
.L_8:
        /*000c*/ 	.word	0x00000000
        /*0010*/ 	.short	0x0006
        /*0012*/ 	.short	0x0024
        /*0014*/ 	.byte	0x00, 0xf0, 0x11, 0x00


	//----- nvinfo : EIATTR_KPARAM_INFO
	.align		4
.L_9:
        /*0018*/ 	.byte	0x04, 0x17
        /*001a*/ 	.short	(.L_11 - .L_10)
.L_10:
        /*001c*/ 	.word	0x00000000
        /*0020*/ 	.short	0x0005
        /*0022*/ 	.short	0x0020
        /*0024*/ 	.byte	0x00, 0xf0, 0x11, 0x00


	//----- nvinfo : EIATTR_KPARAM_INFO
	.align		4
.L_11:
        /*0028*/ 	.byte	0x04, 0x17
        /*002a*/ 	.short	(.L_13 - .L_12)
.L_12:
        /*002c*/ 	.word	0x00000000
        /*0030*/ 	.short	0x0004
        /*0032*/ 	.short	0x0018
        /*0034*/ 	.byte	0x00, 0xf5, 0x21, 0x00


	//----- nvinfo : EIATTR_KPARAM_INFO
	.align		4
.L_13:
        /*0038*/ 	.byte	0x04, 0x17
        /*003a*/ 	.short	(.L_15 - .L_14)
.L_14:
        /*003c*/ 	.word	0x00000000
        /*0040*/ 	.short	0x0003
        /*0042*/ 	.short	0x0014
        /*0044*/ 	.byte	0x00, 0xf0, 0x11, 0x00


	//----- nvinfo : EIATTR_KPARAM_INFO
	.align		4
.L_15:
        /*0048*/ 	.byte	0x04, 0x17
        /*004a*/ 	.short	(.L_17 - .L_16)
.L_16:
        /*004c*/ 	.word	0x00000000
        /*0050*/ 	.short	0x0002
        /*0052*/ 	.short	0x0010
        /*0054*/ 	.byte	0x00, 0xf0, 0x11, 0x00


	//----- nvinfo : EIATTR_KPARAM_INFO
	.align		4
.L_17:
        /*0058*/ 	.byte	0x04, 0x17
        /*005a*/ 	.short	(.L_19 - .L_18)
.L_18:
        /*005c*/ 	.word	0x00000000
        /*0060*/ 	.short	0x0001
        /*0062*/ 	.short	0x0008
        /*0064*/ 	.byte	0x00, 0xf5, 0x21, 0x00


	//----- nvinfo : EIATTR_KPARAM_INFO
	.align		4
.L_19:
        /*0068*/ 	.byte	0x04, 0x17
        /*006a*/ 	.short	(.L_21 - .L_20)
.L_20:
        /*006c*/ 	.word	0x00000000
        /*0070*/ 	.short	0x0000
        /*0072*/ 	.short	0x0000
        /*0074*/ 	.byte	0x00, 0xf5, 0x21, 0x00


	//----- nvinfo : EIATTR_SPARSE_MMA_MASK
	.align		4
.L_21:
        /*0078*/ 	.byte	0x03, 0x50
        /*007a*/ 	.short	0x0000


	//----- nvinfo : EIATTR_MAXREG_COUNT
	.align		4
        /*007c*/ 	.byte	0x03, 0x1b
        /*007e*/ 	.short	0x00ff


	//----- nvinfo : EIATTR_MERCURY_ISA_VERSION
	.align		4
        /*0080*/ 	.byte	0x03, 0x5f
        /*0082*/ 	.short	0x0101


	//----- nvinfo : EIATTR_VRC_CTA_INIT_COUNT
	.align		4
        /*0084*/ 	.byte	0x02, 0x4a
	.zero		1
	.zero		1


	//----- nvinfo : EIATTR_EXIT_INSTR_OFFSETS
	.align		4
        /*0088*/ 	.byte	0x04, 0x1c
        /*008a*/ 	.short	(.L_23 - .L_22)


	//   ....[0]....
.L_22:
        /*008c*/ 	.word	0x000000e0


	//   ....[1]....
        /*0090*/ 	.word	0x00000820


	//----- nvinfo : EIATTR_CBANK_PARAM_SIZE
	.align		4
.L_23:
        /*0094*/ 	.byte	0x03, 0x19
        /*0096*/ 	.short	0x0028


	//----- nvinfo : EIATTR_PARAM_CBANK
	.align		4
        /*0098*/ 	.byte	0x04, 0x0a
        /*009a*/ 	.short	(.L_25 - .L_24)
	.align		4
.L_24:
        /*009c*/ 	.word	index@(.nv.constant0._Z11kMatrixMul0PfS_iiS_ii)
        /*00a0*/ 	.short	0x0380
        /*00a2*/ 	.short	0x0028


	//----- nvinfo : EIATTR_SW_WAR
	.align		4
.L_25:
        /*00a4*/ 	.byte	0x04, 0x36
        /*00a6*/ 	.short	(.L_27 - .L_26)
.L_26:
        /*00a8*/ 	.word	0x00000008
.L_27:


//--------------------- .nv.callgraph             --------------------------
	.section	.nv.callgraph,"",@"SHT_CUDA_CALLGRAPH"
	.align	4
	.sectionentsize	8
	.align		4
        /*0000*/ 	.word	0x00000000
	.align		4
        /*0004*/ 	.word	0xffffffff
	.align		4
        /*0008*/ 	.word	0x00000000
	.align		4
        /*000c*/ 	.word	0xfffffffe
	.align		4
        /*0010*/ 	.word	0x00000000
	.align		4
        /*0014*/ 	.word	0xfffffffd
	.align		4
        /*0018*/ 	.word	0x00000000
	.align		4
        /*001c*/ 	.word	0xfffffffc


//--------------------- .text._Z11kMatrixMul0PfS_iiS_ii --------------------------
	.section	.text._Z11kMatrixMul0PfS_iiS_ii,"ax",@progbits
	.align	128
        .global         _Z11kMatrixMul0PfS_iiS_ii
        .type           _Z11kMatrixMul0PfS_iiS_ii,@function
        .size           _Z11kMatrixMul0PfS_iiS_ii,(.L_x_5 - _Z11kMatrixMul0PfS_iiS_ii)
        .other          _Z11kMatrixMul0PfS_iiS_ii,@"STO_CUDA_ENTRY STV_DEFAULT"
_Z11kMatrixMul0PfS_iiS_ii:
.text._Z11kMatrixMul0PfS_iiS_ii:
[----:B------:R-:W-:Y:S01]  /*0000*/  LDC R1, c[0x0][0x37c] ;  /* 0x0000df00ff017b82 */ /* 0x000fe20000000800 */
[----:B------:R-:W0:Y:S01]  /*0010*/  S2R R0, SR_CTAID.Y ;  /* 0x0000000000007919 */ /* 0x000e220000002600 */
[----:B------:R-:W1:Y:S06]  /*0020*/  LDCU UR4, c[0x0][0x360] ;  /* 0x00006c00ff0477ac */ /* 0x000e6c0008000800 */
[----:B------:R-:W2:Y:S01]  /*0030*/  LDC R15, c[0x0][0x3a4] ;  /* 0x0000e900ff0f7b82 */ /* 0x000ea20000000800 */
[----:B------:R-:W0:Y:S01]  /*0040*/  S2R R5, SR_TID.Y ;  /* 0x0000000000057919 */ /* 0x000e220000002200 */
[----:B------:R-:W0:Y:S01]  /*0050*/  LDCU UR5, c[0x0][0x364] ;  /* 0x00006c80ff0577ac */ /* 0x000e220008000800 */
[----:B------:R-:W1:Y:S01]  /*0060*/  S2R R14, SR_CTAID.X ;  /* 0x00000000000e7919 */ /* 0x000e620000002500 */
[----:B------:R-:W3:Y:S04]  /*0070*/  LDCU UR6, c[0x0][0x390] ;  /* 0x00007200ff0677ac */ /* 0x000ee80008000800 */
[----:B------:R-:W4:Y:S01]  /*0080*/  LDC R16, c[0x0][0x370] ;  /* 0x0000dc00ff107b82 */ /* 0x000f220000000800 */
[----:B------:R-:W1:Y:S01]  /*0090*/  S2R R3, SR_TID.X ;  /* 0x0000000000037919 */ /* 0x000e620000002100 */
[----:B0-----:R-:W-:-:S05]  /*00a0*/  IMAD R0, R0, UR5, R5 ;  /* 0x0000000500007c24 */ /* 0x001fca000f8e0205 */
[----:B---3--:R-:W-:Y:S01]  /*00b0*/  ISETP.GE.AND P0, PT, R0, UR6, PT ;  /* 0x0000000600007c0c */ /* 0x008fe2000bf06270 */
[----:B-1----:R-:W-:-:S05]  /*00c0*/  IMAD R14, R14, UR4, R3 ;  /* 0x000000040e0e7c24 */ /* 0x002fca000f8e0203 */
[----:B--2---:R-:W-:-:S13]  /*00d0*/  ISETP.GE.OR P0, PT, R14, R15, P0 ;  /* 0x0000000f0e00720c */ /* 0x004fda0000706670 */
[----:B----4-:R-:W-:Y:S05]  /*00e0*/  @P0 EXIT ;  /* 0x000000000000094d */ /* 0x010fea0003800000 */
[----:B------:R-:W0:Y:S01]  /*00f0*/  LDCU UR4, c[0x0][0x394] ;  /* 0x00007280ff0477ac */ /* 0x000e220008000800 */
[C---:B------:R-:W-:Y:S01]  /*0100*/  ISETP.GE.U32.AND P1, PT, R16.reuse, 0x8, PT ;  /* 0x000000081000780c */ /* 0x040fe20003f26070 */
[----:B------:R-:W-:Y:S01]  /*0110*/  HFMA2 R17, -RZ, RZ, 0, 0 ;  /* 0x00000000ff117431 */ /* 0x000fe200000001ff */
[----:B------:R-:W-:Y:S01]  /*0120*/  LOP3.LUT R24, R16, 0x7, RZ, 0xc0, !PT ;  /* 0x0000000710187812 */ /* 0x000fe200078ec0ff */
[----:B------:R-:W1:Y:S03]  /*0130*/  LDCU.64 UR6, c[0x0][0x358] ;  /* 0x00006b00ff0677ac */ /* 0x000e660008000a00 */
[----:B------:R-:W-:Y:S01]  /*0140*/  ISETP.NE.AND P0, PT, R24, RZ, PT ;  /* 0x000000ff1800720c */ /* 0x000fe20003f05270 */
[----:B0-----:R-:W-:-:S06]  /*0150*/  IMAD R18, R0, UR4, RZ ;  /* 0x0000000400127c24 */ /* 0x001fcc000f8e02ff */
[----:B------:R-:W-:Y:S06]  /*0160*/  @!P1 BRA `(.L_x_0) ;  /* 0x0000000000c49947 */ /* 0x000fec0003800000 */
[----:B------:R-:W0:Y:S01]  /*0170*/  LDCU.64 UR4, c[0x0][0x388] ;  /* 0x00007100ff0477ac */ /* 0x000e220008000a00 */
[C---:B------:R-:W-:Y:S02]  /*0180*/  LOP3.LUT R21, R16.reuse, 0xfffffff8, RZ, 0xc0, !PT ;  /* 0xfffffff810157812 */ /* 0x040fe400078ec0ff */
[----:B------:R-:W-:Y:S02]  /*0190*/  LOP3.LUT R17, R16, 0x7ffffff8, RZ, 0xc0, !PT ;  /* 0x7ffffff810117812 */ /* 0x000fe400078ec0ff */
[----:B------:R-:W-:Y:S02]  /*01a0*/  MOV R19, R18 ;  /* 0x0000001200137202 */ /* 0x000fe40000000f00 */
[----:B------:R-:W-:Y:S02]  /*01b0*/  MOV R20, R14 ;  /* 0x0000000e00147202 */ /* 0x000fe40000000f00 */
[----:B------:R-:W-:Y:S01]  /*01c0*/  IADD3 R21, PT, PT, -R21, RZ, RZ ;  /* 0x000000ff15157210 */ /* 0x000fe20007ffe1ff */
[----:B0-----:R-:W-:-:S04]  /*01d0*/  UIADD3 UR4, UP0, UPT, UR4, 0x10, URZ ;  /* 0x0000001004047890 */ /* 0x001fc8000ff1e0ff */
[----:B------:R-:W-:-:S12]  /*01e0*/  UIADD3.X UR5, UPT, UPT, URZ, UR5, URZ, UP0, !UPT ;  /* 0x00000005ff057290 */ /* 0x000fd800087fe4ff */
.L_x_1:
[----:B------:R-:W0:Y:S01]  /*01f0*/  LDC.64 R12, c[0x0][0x398] ;  /* 0x0000e600ff0c7b82 */ /* 0x000e220000000a00 */
[----:B------:R-:W-:Y:S02]  /*0200*/  MOV R2, UR4 ;  /* 0x0000000400027c02 */ /* 0x000fe40008000f00 */
[----:B------:R-:W-:-:S03]  /*0210*/  MOV R3, UR5 ;  /* 0x0000000500037c02 */ /* 0x000fc60008000f00 */
[----:B------:R-:W-:-:S05]  /*0220*/  IMAD.WIDE R2, R19, 0x4, R2 ;  /* 0x0000000413027825 */ /* 0x000fca00078e0202 */
[----:B-1----:R-:W2:Y:S04]  /*0230*/  LDG.E R22, desc[UR6][R2.64+-0x10] ;  /* 0xfffff00602167981 */ /* 0x002ea8000c1e1900 */
[----:B------:R-:W3:Y:S04]  /*0240*/  LDG.E R23, desc[UR6][R2.64+-0xc] ;  /* 0xfffff40602177981 */ /* 0x000ee8000c1e1900 */
[----:B------:R-:W4:Y:S01]  /*0250*/  LDG.E R29, desc[UR6][R2.64+-0x8] ;  /* 0xfffff806021d7981 */ /* 0x000f22000c1e1900 */
[----:B0-----:R-:W-:-:S05]  /*0260*/  IMAD.WIDE R12, R20, 0x4, R12 ;  /* 0x00000004140c7825 */ /* 0x001fca00078e020c */
[----:B------:R0:W2:Y:S01]  /*0270*/  LDG.E R25, desc[UR6][R12.64] ;  /* 0x000000060c197981 */ /* 0x0000a2000c1e1900 */
[----:B------:R-:W-:-:S04]  /*0280*/  IMAD.WIDE R10, R15, 0x4, R12 ;  /* 0x000000040f0a7825 */ /* 0x000fc800078e020c */
[C---:B------:R-:W-:Y:S02]  /*0290*/  IMAD.WIDE R4, R15.reuse, 0x4, R10 ;  /* 0x000000040f047825 */ /* 0x040fe400078e020a */
[----:B------:R-:W3:Y:S02]  /*02a0*/  LDG.E R10, desc[UR6][R10.64] ;  /* 0x000000060a0a7981 */ /* 0x000ee4000c1e1900 */
[C---:B------:R-:W-:Y:S02]  /*02b0*/  IMAD.WIDE R6, R15.reuse, 0x4, R4 ;  /* 0x000000040f067825 */ /* 0x040fe400078e0204 */
[----:B------:R1:W4:Y:S02]  /*02c0*/  LDG.E R28, desc[UR6][R4.64] ;  /* 0x00000006041c7981 */ /* 0x000324000c1e1900 */
[C---:B------:R-:W-:Y:S02]  /*02d0*/  IMAD.WIDE R8, R15.reuse, 0x4, R6 ;  /* 0x000000040f087825 */ /* 0x040fe400078e0206 */
[----:B------:R-:W5:Y:S02]  /*02e0*/  LDG.E R6, desc[UR6][R6.64] ;  /* 0x0000000606067981 */ /* 0x000f64000c1e1900 */
[----:B0-----:R-:W-:-:S05]  /*02f0*/  IMAD.WIDE R12, R15, 0x4, R8 ;  /* 0x000000040f0c7825 */ /* 0x001fca00078e0208 */
[----:B------:R-:W5:Y:S04]  /*0300*/  LDG.E R11, desc[UR6][R12.64] ;  /* 0x000000060c0b7981 */ /* 0x000f68000c1e1900 */
[----:B------:R-:W5:Y:S04]  /*0310*/  LDG.E R7, desc[UR6][R8.64] ;  /* 0x0000000608077981 */ /* 0x000f68000c1e1900 */
[----:B------:R-:W5:Y:S04]  /*0320*/  LDG.E R9, desc[UR6][R2.64+-0x4] ;  /* 0xfffffc0602097981 */ /* 0x000f68000c1e1900 */
[----:B------:R-:W5:Y:S01]  /*0330*/  LDG.E R8, desc[UR6][R2.64+0x8] ;  /* 0x0000080602087981 */ /* 0x000f62000c1e1900 */
[----:B--2---:R-:W-:Y:S01]  /*0340*/  FFMA R22, R22, R25, R27 ;  /* 0x0000001916167223 */ /* 0x004fe2000000001b */
[----:B------:R-:W-:-:S02]  /*0350*/  IMAD.WIDE R26, R15, 0x4, R12 ;  /* 0x000000040f1a7825 */ /* 0x000fc400078e020c */
[----:B------:R-:W2:Y:S04]  /*0360*/  LDG.E R25, desc[UR6][R2.64] ;  /* 0x0000000602197981 */ /* 0x000ea8000c1e1900 */
[----:B------:R-:W2:Y:S01]  /*0370*/  LDG.E R12, desc[UR6][R2.64+0x4] ;  /* 0x00000406020c7981 */ /* 0x000ea2000c1e1900 */
[----:B-1----:R-:W-:-:S03]  /*0380*/  IMAD.WIDE R4, R15, 0x4, R26 ;  /* 0x000000040f047825 */ /* 0x002fc600078e021a */
[----:B------:R-:W2:Y:S04]  /*0390*/  LDG.E R13, desc[UR6][R2.64+0xc] ;  /* 0x00000c06020d7981 */ /* 0x000ea8000c1e1900 */
[----:B------:R-:W2:Y:S04]  /*03a0*/  LDG.E R4, desc[UR6][R4.64] ;  /* 0x0000000604047981 */ /* 0x000ea8000c1e1900 */
[----:B------:R-:W2:Y:S01]  /*03b0*/  LDG.E R3, desc[UR6][R26.64] ;  /* 0x000000061a037981 */ /* 0x000ea2000c1e1900 */
[----:B---3--:R-:W-:Y:S01]  /*03c0*/  FFMA R10, R23, R10, R22 ;  /* 0x0000000a170a7223 */ /* 0x008fe20000000016 */
[----:B------:R-:W-:-:S03]  /*03d0*/  IADD3 R21, PT, PT, R21, 0x8, RZ ;  /* 0x0000000815157810 */ /* 0x000fc60007ffe0ff */
[----:B----4-:R-:W-:Y:S01]  /*03e0*/  FFMA R10, R29, R28, R10 ;  /* 0x0000001c1d0a7223 */ /* 0x010fe2000000000a */
[----:B------:R-:W-:Y:S02]  /*03f0*/  ISETP.NE.AND P1, PT, R21, RZ, PT ;  /* 0x000000ff1500720c */ /* 0x000fe40003f25270 */
[----:B------:R-:W-:Y:S01]  /*0400*/  LEA R20, R15, R20, 0x3 ;  /* 0x000000140f147211 */ /* 0x000fe200078e18ff */
[----:B-----5:R-:W-:Y:S01]  /*0410*/  FFMA R6, R9, R6, R10 ;  /* 0x0000000609067223 */ /* 0x020fe2000000000a */
[----:B------:R-:W-:-:S03]  /*0420*/  IADD3 R19, PT, PT, R19, 0x8, RZ ;  /* 0x0000000813137810 */ /* 0x000fc60007ffe0ff */
[----:B--2---:R-:W-:-:S04]  /*0430*/  FFMA R7, R25, R7, R6 ;  /* 0x0000000719077223 */ /* 0x004fc80000000006 */
[----:B------:R-:W-:-:S04]  /*0440*/  FFMA R7, R12, R11, R7 ;  /* 0x0000000b0c077223 */ /* 0x000fc80000000007 */
[----:B------:R-:W-:-:S04]  /*0450*/  FFMA R8, R8, R3, R7 ;  /* 0x0000000308087223 */ /* 0x000fc80000000007 */
[----:B------:R-:W-:Y:S01]  /*0460*/  FFMA R27, R13, R4, R8 ;  /* 0x000000040d1b7223 */ /* 0x000fe20000000008 */
[----:B------:R-:W-:Y:S06]  /*0470*/  @P1 BRA `(.L_x_1) ;  /* 0xfffffffc005c1947 */ /* 0x000fec000383ffff */
.L_x_0:
[----:B------:R-:W-:Y:S05]  /*0480*/  @!P0 BRA `(.L_x_2) ;  /* 0x0000000000d48947 */ /* 0x000fea0003800000 */
[----:B------:R-:W-:Y:S02]  /*0490*/  ISETP.GE.U32.AND P0, PT, R24, 0x4, PT ;  /* 0x000000041800780c */ /* 0x000fe40003f06070 */
[----:B------:R-:W-:-:S04]  /*04a0*/  LOP3.LUT R19, R16, 0x3, RZ, 0xc0, !PT ;  /* 0x0000000310137812 */ /* 0x000fc800078ec0ff */
[----:B------:R-:W-:-:S07]  /*04b0*/  ISETP.NE.AND P1, PT, R19, RZ, PT ;  /* 0x000000ff1300720c */ /* 0x000fce0003f25270 */
[----:B------:R-:W-:Y:S06]  /*04c0*/  @!P0 BRA `(.L_x_3) ;  /* 0x0000000000588947 */ /* 0x000fec0003800000 */
[----:B------:R-:W0:Y:S01]  /*04d0*/  LDC.64 R8, c[0x0][0x398] ;  /* 0x0000e600ff087b82 */ /* 0x000e220000000a00 */
[----:B------:R-:W-:Y:S01]  /*04e0*/  IMAD R7, R17, R15, R14 ;  /* 0x0000000f11077224 */ /* 0x000fe200078e020e */
[----:B------:R-:W-:-:S06]  /*04f0*/  IADD3 R5, PT, PT, R18, R17, RZ ;  /* 0x0000001112057210 */ /* 0x000fcc0007ffe0ff */
[----:B------:R-:W2:Y:S01]  /*0500*/  LDC.64 R2, c[0x0][0x388] ;  /* 0x0000e200ff027b82 */ /* 0x000ea20000000a00 */
[----:B0-----:R-:W-:-:S04]  /*0510*/  IMAD.WIDE R8, R7, 0x4, R8 ;  /* 0x0000000407087825 */ /* 0x001fc800078e0208 */
[----:B------:R-:W-:Y:S02]  /*0520*/  IMAD.WIDE R10, R15, 0x4, R8 ;  /* 0x000000040f0a7825 */ /* 0x000fe400078e0208 */
[----:B-1----:R-:W3:Y:S02]  /*0530*/  LDG.E R8, desc[UR6][R8.64] ;  /* 0x0000000608087981 */ /* 0x002ee4000c1e1900 */
[----:B--2---:R-:W-:-:S04]  /*0540*/  IMAD.WIDE R2, R5, 0x4, R2 ;  /* 0x0000000405027825 */ /* 0x004fc800078e0202 */
[C---:B------:R-:W-:Y:S01]  /*0550*/  IMAD.WIDE R4, R15.reuse, 0x4, R10 ;  /* 0x000000040f047825 */ /* 0x040fe200078e020a */
[----:B------:R-:W3:Y:S04]  /*0560*/  LDG.E R12, desc[UR6][R2.64] ;  /* 0x00000006020c7981 */ /* 0x000ee8000c1e1900 */
[----:B------:R-:W2:Y:S01]  /*0570*/  LDG.E R10, desc[UR6][R10.64] ;  /* 0x000000060a0a7981 */ /* 0x000ea2000c1e1900 */
[----:B------:R-:W-:-:S03]  /*0580*/  IMAD.WIDE R6, R15, 0x4, R4 ;  /* 0x000000040f067825 */ /* 0x000fc600078e0204 */
[----:B------:R-:W2:Y:S04]  /*0590*/  LDG.E R13, desc[UR6][R2.64+0x4] ;  /* 0x00000406020d7981 */ /* 0x000ea8000c1e1900 */
[----:B------:R-:W4:Y:S04]  /*05a0*/  LDG.E R20, desc[UR6][R4.64] ;  /* 0x0000000604147981 */ /* 0x000f28000c1e1900 */
[----:B------:R-:W4:Y:S04]  /*05b0*/  LDG.E R21, desc[UR6][R2.64+0x8] ;  /* 0x0000080602157981 */ /* 0x000f28000c1e1900 */
[----:B------:R-:W5:Y:S04]  /*05c0*/  LDG.E R23, desc[UR6][R2.64+0xc] ;  /* 0x00000c0602177981 */ /* 0x000f68000c1e1900 */
[----:B------:R-:W5:Y:S01]  /*05d0*/  LDG.E R6, desc[UR6][R6.64] ;  /* 0x0000000606067981 */ /* 0x000f62000c1e1900 */
[----:B------:R-:W-:Y:S01]  /*05e0*/  IADD3 R17, PT, PT, R17, 0x4, RZ ;  /* 0x0000000411117810 */ /* 0x000fe20007ffe0ff */
[----:B---3--:R-:W-:-:S04]  /*05f0*/  FFMA R12, R12, R8, R27 ;  /* 0x000000080c0c7223 */ /* 0x008fc8000000001b */
[----:B--2---:R-:W-:-:S04]  /*0600*/  FFMA R12, R13, R10, R12 ;  /* 0x0000000a0d0c7223 */ /* 0x004fc8000000000c */
[----:B----4-:R-:W-:-:S04]  /*0610*/  FFMA R12, R21, R20, R12 ;  /* 0x00000014150c7223 */ /* 0x010fc8000000000c */
[----:B-----5:R-:W-:-:S07]  /*0620*/  FFMA R27, R23, R6, R12 ;  /* 0x00000006171b7223 */ /* 0x020fce000000000c */
.L_x_3:
[----:B------:R-:W-:Y:S05]  /*0630*/  @!P1 BRA `(.L_x_2) ;  /* 0x0000000000689947 */ /* 0x000fea0003800000 */
[----:B------:R-:W-:Y:S02]  /*0640*/  ISETP.NE.AND P0, PT, R19, 0x1, PT ;  /* 0x000000011300780c */ /* 0x000fe40003f05270 */
[----:B------:R-:W-:-:S04]  /*0650*/  LOP3.LUT R16, R16, 0x1, RZ, 0xc0, !PT ;  /* 0x0000000110107812 */ /* 0x000fc800078ec0ff */
[----:B------:R-:W-:-:S07]  /*0660*/  ISETP.NE.U32.AND P1, PT, R16, 0x1, PT ;  /* 0x000000011000780c */ /* 0x000fce0003f25070 */
[----:B------:R-:W0:Y:S01]  /*0670*/  @P0 LDC.64 R8, c[0x0][0x398] ;  /* 0x0000e600ff080b82 */ /* 0x000e220000000a00 */
[C---:B------:R-:W-:Y:S01]  /*0680*/  @P0 IMAD R13, R17.reuse, R15, R14 ;  /* 0x0000000f110d0224 */ /* 0x040fe200078e020e */
[----:B------:R-:W-:Y:S02]  /*0690*/  @P0 IADD3 R11, PT, PT, R18, R17, RZ ;  /* 0x00000011120b0210 */ /* 0x000fe40007ffe0ff */
[----:B------:R-:W-:-:S04]  /*06a0*/  @P0 IADD3 R17, PT, PT, R17, 0x2, RZ ;  /* 0x0000000211110810 */ /* 0x000fc80007ffe0ff */
[----:B------:R-:W2:Y:S08]  /*06b0*/  @P0 LDC.64 R6, c[0x0][0x388] ;  /* 0x0000e200ff060b82 */ /* 0x000eb00000000a00 */
[----:B------:R-:W3:Y:S08]  /*06c0*/  @!P1 LDC.64 R4, c[0x0][0x388] ;  /* 0x0000e200ff049b82 */ /* 0x000ef00000000a00 */
[----:B------:R-:W4:Y:S01]  /*06d0*/  @!P1 LDC.64 R2, c[0x0][0x398] ;  /* 0x0000e600ff029b82 */ /* 0x000f220000000a00 */
[----:B0-----:R-:W-:Y:S01]  /*06e0*/  @P0 IMAD.WIDE R8, R13, 0x4, R8 ;  /* 0x000000040d080825 */ /* 0x001fe200078e0208 */
[----:B------:R-:W-:-:S03]  /*06f0*/  @!P1 IADD3 R13, PT, PT, R18, R17, RZ ;  /* 0x00000011120d9210 */ /* 0x000fc60007ffe0ff */
[----:B------:R-:W-:Y:S01]  /*0700*/  @!P1 IMAD R17, R17, R15, R14 ;  /* 0x0000000f11119224 */ /* 0x000fe200078e020e */
[----:B-1----:R-:W5:Y:S01]  /*0710*/  @P0 LDG.E R16, desc[UR6][R8.64] ;  /* 0x0000000608100981 */ /* 0x002f62000c1e1900 */
[----:B--2---:R-:W-:-:S04]  /*0720*/  @P0 IMAD.WIDE R6, R11, 0x4, R6 ;  /* 0x000000040b060825 */ /* 0x004fc800078e0206 */
[----:B------:R-:W-:Y:S01]  /*0730*/  @P0 IMAD.WIDE R10, R15, 0x4, R8 ;  /* 0x000000040f0a0825 */ /* 0x000fe200078e0208 */
[----:B------:R-:W5:Y:S03]  /*0740*/  @P0 LDG.E R12, desc[UR6][R6.64] ;  /* 0x00000006060c0981 */ /* 0x000f66000c1e1900 */
[----:B---3--:R-:W-:Y:S01]  /*0750*/  @!P1 IMAD.WIDE R4, R13, 0x4, R4 ;  /* 0x000000040d049825 */ /* 0x008fe200078e0204 */
[----:B------:R-:W2:Y:S04]  /*0760*/  @P0 LDG.E R19, desc[UR6][R6.64+0x4] ;  /* 0x0000040606130981 */ /* 0x000ea8000c1e1900 */
[----:B------:R-:W2:Y:S01]  /*0770*/  @P0 LDG.E R10, desc[UR6][R10.64] ;  /* 0x000000060a0a0981 */ /* 0x000ea2000c1e1900 */
[----:B----4-:R-:W-:-:S03]  /*0780*/  @!P1 IMAD.WIDE R2, R17, 0x4, R2 ;  /* 0x0000000411029825 */ /* 0x010fc600078e0202 */
[----:B------:R-:W3:Y:S04]  /*0790*/  @!P1 LDG.E R4, desc[UR6][R4.64] ;  /* 0x0000000604049981 */ /* 0x000ee8000c1e1900 */
[----:B------:R-:W3:Y:S01]  /*07a0*/  @!P1 LDG.E R2, desc[UR6][R2.64] ;  /* 0x0000000602029981 */ /* 0x000ee2000c1e1900 */
[----:B-----5:R-:W-:-:S04]  /*07b0*/  @P0 FFMA R12, R12, R16, R27 ;  /* 0x000000100c0c0223 */ /* 0x020fc8000000001b */
[----:B--2---:R-:W-:-:S04]  /*07c0*/  @P0 FFMA R27, R19, R10, R12 ;  /* 0x0000000a131b0223 */ /* 0x004fc8000000000c */
[----:B---3--:R-:W-:-:S07]  /*07d0*/  @!P1 FFMA R27, R4, R2, R27 ;  /* 0x00000002041b9223 */ /* 0x008fce000000001b */
.L_x_2:
[----:B------:R-:W0:Y:S01]  /*07e0*/  LDC.64 R2, c[0x0][0x380] ;  /* 0x0000e000ff027b82 */ /* 0x000e220000000a00 */
[----:B------:R-:W-:-:S04]  /*07f0*/  IMAD R15, R0, R15, R14 ;  /* 0x0000000f000f7224 */ /* 0x000fc800078e020e */
[----:B0-----:R-:W-:-:S05]  /*0800*/  IMAD.WIDE R2, R15, 0x4, R2 ;  /* 0x000000040f027825 */ /* 0x001fca00078e0202 */
[----:B-1----:R-:W-:Y:S01]  /*0810*/  STG.E desc[UR6][R2.64], R27 ;  /* 0x0000001b02007986 */ /* 0x002fe2000c101906 */
[----:B------:R-:W-:Y:S05]  /*0820*/  EXIT ;  /* 0x000000000000794d */ /* 0x000fea0003800000 */
.L_x_4:
[----:B------:R-:W-:-:S00]  /*0830*/  BRA `(.L_x_4) ;  /* 0xfffffffc00fc7947 */ /* 0x000fc0000383ffff */
[----:B------:R-:W-:-:S00]  /*0840*/  NOP ;  /* 0x0000000000007918 */ /* 0x000fc00000000000 */
        /* <DEDUP_REMOVED lines=11> */
.L_x_5:


//--------------------- .nv.shared.reserved.0     --------------------------
	.section	.nv.shared.reserved.0,"aw",@nobits
	.weak		__nv_reservedSMEM_offset_0_alias
	.size		__nv_reservedSMEM_offset_0_alias, 0, 64
	.other		__nv_reservedSMEM_offset_0_alias,@"STO_CUDA_RESERVED_SHARED STV_DEFAULT"
__nv_reservedSMEM_offset_0_alias:
	.zero		0
	.zero		64


//--------------------- .nv.constant0._Z11kMatrixMul0PfS_iiS_ii --------------------------
	.section	.nv.constant0._Z11kMatrixMul0PfS_iiS_ii,"a",@progbits
	.sectionflags	@""
	.align	4
.nv.constant0._Z11kMatrixMul0PfS_iiS_ii:
	.zero		936


//--------------------- SYMBOLS --------------------------

	.type		.nv.reservedSmem.offset0,@object
	.size		.nv.reservedSmem.offset0,0x4
